	.headerflags	@"EF_CUDA_TEXMODE_UNIFIED EF_CUDA_64BIT_ADDRESS EF_CUDA_ACCELERATORS EF_CUDA_SM90 EF_CUDA_VIRTUAL_SM(EF_CUDA_SM90)"
	.elftype	@"ET_EXEC"


//--------------------- .nv.info                  --------------------------
	.section	.nv.info,"",@"SHT_CUDA_INFO"
	.align	4


	//----- nvinfo : EIATTR_REGCOUNT
	.align		4
        /*0000*/ 	.byte	0x04, 0x2f
        /*0002*/ 	.short	(.L_1 - .L_0)
	.align		4
.L_0:
        /*0004*/ 	.word	index@(triton_poi_fused_max_pool2d_with_indices_26)
        /*0008*/ 	.word	0x0000001a


	//----- nvinfo : EIATTR_MIN_STACK_SIZE
	.align		4
.L_1:
        /*000c*/ 	.byte	0x04, 0x12
        /*000e*/ 	.short	(.L_3 - .L_2)
	.align		4
.L_2:
        /*0010*/ 	.word	index@(triton_poi_fused_max_pool2d_with_indices_26)
        /*0014*/ 	.word	0x00000000


	//----- nvinfo : EIATTR_FRAME_SIZE
	.align		4
.L_3:
        /*0018*/ 	.byte	0x04, 0x11
        /*001a*/ 	.short	(.L_5 - .L_4)
	.align		4
.L_4:
        /*001c*/ 	.word	index@(triton_poi_fused_max_pool2d_with_indices_26)
        /*0020*/ 	.word	0x00000000


	//----- nvinfo : EIATTR_MIN_STACK_SIZE
	.align		4
.L_5:
        /*0024*/ 	.byte	0x04, 0x12
        /*0026*/ 	.short	(.L_7 - .L_6)
	.align		4
.L_6:
        /*0028*/ 	.word	index@(triton_poi_fused_max_pool2d_with_indices_26)
        /*002c*/ 	.word	0x00000000
.L_7:


//--------------------- .nv.info.triton_poi_fused_max_pool2d_with_indices_26 --------------------------
	.section	.nv.info.triton_poi_fused_max_pool2d_with_indices_26,"",@"SHT_CUDA_INFO"
	.sectionflags	@""
	.align	4


	//----- nvinfo : EIATTR_CUDA_API_VERSION
	.align		4
        /*0000*/ 	.byte	0x04, 0x37
        /*0002*/ 	.short	(.L_9 - .L_8)
.L_8:
        /*0004*/ 	.word	0x0000007c


	//----- nvinfo : EIATTR_KPARAM_INFO
	.align		4
.L_9:
        /*0008*/ 	.byte	0x04, 0x17
        /*000a*/ 	.short	(.L_11 - .L_10)
.L_10:
        /*000c*/ 	.word	0x00000000
        /*0010*/ 	.short	0x0003
        /*0012*/ 	.short	0x0018
        /*0014*/ 	.byte	0x00, 0xf0, 0x11, 0x00


	//----- nvinfo : EIATTR_KPARAM_INFO
	.align		4
.L_11:
        /*0018*/ 	.byte	0x04, 0x17
        /*001a*/ 	.short	(.L_13 - .L_12)
.L_12:
        /*001c*/ 	.word	0x00000000
        /*0020*/ 	.short	0x0002
        /*0022*/ 	.short	0x0010
        /*0024*/ 	.byte	0x00, 0xf4, 0x21, 0x00


	//----- nvinfo : EIATTR_KPARAM_INFO
	.align		4
.L_13:
        /*0028*/ 	.byte	0x04, 0x17
        /*002a*/ 	.short	(.L_15 - .L_14)
.L_14:
        /*002c*/ 	.word	0x00000000
        /*0030*/ 	.short	0x0001
        /*0032*/ 	.short	0x0008
        /*0034*/ 	.byte	0x00, 0xf4, 0x21, 0x00


	//----- nvinfo : EIATTR_KPARAM_INFO
	.align		4
.L_15:
        /*0038*/ 	.byte	0x04, 0x17
        /*003a*/ 	.short	(.L_17 - .L_16)
.L_16:
        /*003c*/ 	.word	0x00000000
        /*0040*/ 	.short	0x0000
        /*0042*/ 	.short	0x0000
        /*0044*/ 	.byte	0x00, 0xf4, 0x21, 0x00


	//----- nvinfo : EIATTR_SPARSE_MMA_MASK
	.align		4
.L_17:
        /*0048*/ 	.byte	0x03, 0x50
        /*004a*/ 	.short	0x0000


	//----- nvinfo : EIATTR_MAXREG_COUNT
	.align		4
        /*004c*/ 	.byte	0x03, 0x1b
        /*004e*/ 	.short	0x00ff


	//----- nvinfo : EIATTR_EXIT_INSTR_OFFSETS
	.align		4
        /*0050*/ 	.byte	0x04, 0x1c
        /*0052*/ 	.short	(.L_19 - .L_18)


	//   ....[0]....
.L_18:
        /*0054*/ 	.word	0x00000aa0


	//----- nvinfo : EIATTR_REQNTID
	.align		4
.L_19:
        /*0058*/ 	.byte	0x04, 0x10
        /*005a*/ 	.short	(.L_21 - .L_20)
.L_20:
        /*005c*/ 	.word	0x00000100
        /*0060*/ 	.word	0x00000001
        /*0064*/ 	.word	0x00000001


	//----- nvinfo : EIATTR_CBANK_PARAM_SIZE
	.align		4
.L_21:
        /*0068*/ 	.byte	0x03, 0x19
        /*006a*/ 	.short	0x001c


	//----- nvinfo : EIATTR_PARAM_CBANK
	.align		4
        /*006c*/ 	.byte	0x04, 0x0a
        /*006e*/ 	.short	(.L_23 - .L_22)
	.align		4
.L_22:
        /*0070*/ 	.word	index@(.nv.constant0.triton_poi_fused_max_pool2d_with_indices_26)
        /*0074*/ 	.short	0x0210
        /*0076*/ 	.short	0x001c


	//----- nvinfo : EIATTR_SW_WAR
	.align		4
.L_23:
        /*0078*/ 	.byte	0x04, 0x36
        /*007a*/ 	.short	(.L_25 - .L_24)
.L_24:
        /*007c*/ 	.word	0x00000008
.L_25:


//--------------------- .nv.callgraph             --------------------------
	.section	.nv.callgraph,"",@"SHT_CUDA_CALLGRAPH"
	.align	4
	.sectionentsize	8
	.align		4
        /*0000*/ 	.word	0x00000000
	.align		4
        /*0004*/ 	.word	0xffffffff
	.align		4
        /*0008*/ 	.word	0x00000000
	.align		4
        /*000c*/ 	.word	0xfffffffe
	.align		4
        /*0010*/ 	.word	0x00000000
	.align		4
        /*0014*/ 	.word	0xfffffffd
	.align		4
        /*0018*/ 	.word	0x00000000
	.align		4
        /*001c*/ 	.word	0xfffffffc


//--------------------- .text.triton_poi_fused_max_pool2d_with_indices_26 --------------------------
	.section	.text.triton_poi_fused_max_pool2d_with_indices_26,"ax",@progbits
	.align	128
        .global         triton_poi_fused_max_pool2d_with_indices_26
        .type           triton_poi_fused_max_pool2d_with_indices_26,@function
        .size           triton_poi_fused_max_pool2d_with_indices_26,(.L_x_1 - triton_poi_fused_max_pool2d_with_indices_26)
        .other          triton_poi_fused_max_pool2d_with_indices_26,@"STO_CUDA_ENTRY STV_DEFAULT"
triton_poi_fused_max_pool2d_with_indices_26:
.text.triton_poi_fused_max_pool2d_with_indices_26:
[----:B------:R-:W-:Y:S01]  /*0000*/  LDC R1, c[0x0][0x28] ;  /* 0x00000a00ff017b82 */ /* 0x000fe20000000800 */
[----:B------:R-:W1:Y:S01]  /*0010*/  S2R R0, SR_TID.X ;  /* 0x0000000000007919 */ /* 0x000e620000002100 */
[----:B------:R-:W-:Y:S01]  /*0020*/  ULDC.64 UR4, c[0x0][0x208] ;  /* 0x0000820000047ab9 */ /* 0x000fe20000000a00 */
[----:B------:R-:W2:Y:S01]  /*0030*/  S2R R3, SR_CTAID.X ;  /* 0x0000000000037919 */ /* 0x000ea20000002500 */
[----:B------:R-:W-:Y:S02]  /*0040*/  CS2R R12, SRZ ;  /* 0x00000000000c7805 */ /* 0x000fe4000001ff00 */
[----:B------:R-:W-:Y:S01]  /*0050*/  CS2R R14, SRZ ;  /* 0x00000000000e7805 */ /* 0x000fe2000001ff00 */
[----:B------:R-:W-:Y:S01]  /*0060*/  ULDC.64 UR6, c[0x0][0x220] ;  /* 0x0000880000067ab9 */ /* 0x000fe20000000a00 */
[----:B-1----:R-:W-:-:S05]  /*0070*/  IMAD.SHL.U32 R0, R0, 0x2, RZ ;  /* 0x0000000200007824 */ /* 0x002fca00078e00ff */
[----:B------:R-:W-:-:S05]  /*0080*/  LOP3.LUT R0, R0, 0x1fe, RZ, 0xc0, !PT ;  /* 0x000001fe00007812 */ /* 0x000fca00078ec0ff */
[----:B--2---:R-:W-:-:S04]  /*0090*/  IMAD R0, R3, 0x200, R0 ;  /* 0x0000020003007824 */ /* 0x004fc800078e0200 */
[----:B------:R-:W-:-:S05]  /*00a0*/  IMAD.HI R2, R0, 0x2aaaaaab, RZ ;  /* 0x2aaaaaab00027827 */ /* 0x000fca00078e02ff */
[----:B------:R-:W-:-:S04]  /*00b0*/  SHF.R.U32.HI R3, RZ, 0x1f, R2 ;  /* 0x0000001fff037819 */ /* 0x000fc80000011602 */
[CC--:B------:R-:W-:Y:S02]  /*00c0*/  LEA.HI.SX32 R5, R2.reuse, R3.reuse, 0x1b ;  /* 0x0000000302057211 */ /* 0x0c0fe400078fdaff */
[----:B------:R-:W-:Y:S02]  /*00d0*/  LEA.HI.SX32 R7, R2, R3, 0x16 ;  /* 0x0000000302077211 */ /* 0x000fe400078fb2ff */
[----:B------:R-:W-:Y:S01]  /*00e0*/  LEA.HI R4, R5, R5, RZ, 0x5 ;  /* 0x0000000505047211 */ /* 0x000fe200078f28ff */
[----:B------:R-:W1:Y:S01]  /*00f0*/  LDC.64 R2, c[0x0][0x210] ;  /* 0x00008400ff027b82 */ /* 0x000e620000000a00 */
[----:B------:R-:W-:Y:S02]  /*0100*/  LEA.HI R6, R7, R7, RZ, 0x5 ;  /* 0x0000000707067211 */ /* 0x000fe400078f28ff */
[----:B------:R-:W-:Y:S02]  /*0110*/  LOP3.LUT R4, R4, 0xffffffe0, RZ, 0xc0, !PT ;  /* 0xffffffe004047812 */ /* 0x000fe400078ec0ff */
[----:B------:R-:W-:Y:S01]  /*0120*/  LOP3.LUT R8, R6, 0xffffffe0, RZ, 0xc0, !PT ;  /* 0xffffffe006087812 */ /* 0x000fe200078ec0ff */
[----:B------:R-:W-:-:S02]  /*0130*/  IMAD R6, R5, -0xc0, R0 ;  /* 0xffffff4005067824 */ /* 0x000fc400078e0200 */
[----:B------:R-:W-:Y:S02]  /*0140*/  IMAD.IADD R4, R5, 0x1, -R4 ;  /* 0x0000000105047824 */ /* 0x000fe400078e0a04 */
[C---:B------:R-:W-:Y:S01]  /*0150*/  IMAD.IADD R11, R7.reuse, 0x1, -R8 ;  /* 0x00000001070b7824 */ /* 0x040fe200078e0a08 */
[----:B------:R-:W-:Y:S01]  /*0160*/  CS2R R8, SRZ ;  /* 0x0000000000087805 */ /* 0x000fe2000001ff00 */
[----:B------:R-:W-:Y:S01]  /*0170*/  IMAD R5, R7, 0x6000, R6 ;  /* 0x0000600007057824 */ /* 0x000fe200078e0206 */
[C---:B------:R-:W-:Y:S02]  /*0180*/  ISETP.GT.AND P0, PT, R4.reuse, RZ, PT ;  /* 0x000000ff0400720c */ /* 0x040fe40003f04270 */
[----:B------:R-:W-:Y:S02]  /*0190*/  CS2R R6, SRZ ;  /* 0x0000000000067805 */ /* 0x000fe4000001ff00 */
[C---:B------:R-:W-:Y:S01]  /*01a0*/  ISETP.GT.AND P1, PT, R11.reuse, RZ, PT ;  /* 0x000000ff0b00720c */ /* 0x040fe20003f24270 */
[----:B------:R-:W-:Y:S01]  /*01b0*/  IMAD R5, R4, 0x180, R5 ;  /* 0x0000018004057824 */ /* 0x000fe200078e0205 */
[----:B------:R-:W-:-:S02]  /*01c0*/  ISETP.GT.AND P2, PT, R11, RZ, P0 ;  /* 0x000000ff0b00720c */ /* 0x000fc40000744270 */
[----:B------:R-:W-:Y:S01]  /*01d0*/  ISETP.GT.AND P1, PT, R4, -0x1, P1 ;  /* 0xffffffff0400780c */ /* 0x000fe20000f24270 */
[C---:B------:R-:W-:Y:S02]  /*01e0*/  VIADD R17, R5.reuse, 0xffffcf40 ;  /* 0xffffcf4005117836 */ /* 0x040fe40000000000 */
[----:B------:R-:W-:Y:S02]  /*01f0*/  VIADD R19, R5, 0xffffd000 ;  /* 0xffffd00005137836 */ /* 0x000fe40000000000 */
[----:B-1----:R-:W-:-:S04]  /*0200*/  IMAD.WIDE R16, R17, 0x4, R2 ;  /* 0x0000000411107825 */ /* 0x002fc800078e0202 */
[--C-:B------:R-:W-:Y:S02]  /*0210*/  IMAD.WIDE R18, R19, 0x4, R2.reuse ;  /* 0x0000000413127825 */ /* 0x100fe400078e0202 */
[----:B------:R-:W2:Y:S02]  /*0220*/  @P2 LDG.E.64 R6, desc[UR4][R16.64] ;  /* 0x0000000410062981 */ /* 0x000ea4000c1e1b00 */
[----:B------:R-:W-:Y:S02]  /*0230*/  VIADD R21, R5, 0xffffd0c0 ;  /* 0xffffd0c005157836 */ /* 0x000fe40000000000 */
[----:B------:R-:W3:Y:S01]  /*0240*/  @P1 LDG.E.64 R8, desc[UR4][R18.64] ;  /* 0x0000000412081981 */ /* 0x000ee2000c1e1b00 */
[----:B------:R-:W-:Y:S01]  /*0250*/  ISETP.GT.AND P0, PT, R11, -0x1, P0 ;  /* 0xffffffff0b00780c */ /* 0x000fe20000704270 */
[----:B------:R-:W-:-:S04]  /*0260*/  IMAD.WIDE R20, R21, 0x4, R2 ;  /* 0x0000000415147825 */ /* 0x000fc800078e0202 */
[----:B------:R-:W-:Y:S01]  /*0270*/  VIADD R23, R5, 0xffffff40 ;  /* 0xffffff4005177836 */ /* 0x000fe20000000000 */
[----:B------:R-:W4:Y:S03]  /*0280*/  @P1 LDG.E.64 R12, desc[UR4][R20.64] ;  /* 0x00000004140c1981 */ /* 0x000f26000c1e1b00 */
[----:B------:R-:W-:-:S05]  /*0290*/  IMAD.WIDE R22, R23, 0x4, R2 ;  /* 0x0000000417167825 */ /* 0x000fca00078e0202 */
[----:B------:R-:W5:Y:S01]  /*02a0*/  @P0 LDG.E.64 R14, desc[UR4][R22.64] ;  /* 0x00000004160e0981 */ /* 0x000f62000c1e1b00 */
[----:B------:R-:W-:Y:S02]  /*02b0*/  LOP3.LUT R4, R11, R4, RZ, 0xfc, !PT ;  /* 0x000000040b047212 */ /* 0x000fe400078efcff */
[----:B--2---:R-:W-:Y:S02]  /*02c0*/  SEL R17, R6, 0xff800000, P2 ;  /* 0xff80000006117807 */ /* 0x004fe40001000000 */
[----:B---3--:R-:W-:Y:S02]  /*02d0*/  SEL R8, R8, 0xff800000, P1 ;  /* 0xff80000008087807 */ /* 0x008fe40000800000 */
[----:B------:R-:W-:Y:S02]  /*02e0*/  SEL R18, R7, 0xff800000, P2 ;  /* 0xff80000007127807 */ /* 0x000fe40001000000 */
[----:B------:R-:W-:Y:S02]  /*02f0*/  FSETP.GT.AND P4, PT, R8, R17, PT ;  /* 0x000000110800720b */ /* 0x000fe40003f84000 */
[----:B------:R-:W-:-:S04]  /*0300*/  SEL R9, R9, 0xff800000, P1 ;  /* 0xff80000009097807 */ /* 0x000fc80000800000 */
[----:B------:R-:W-:Y:S02]  /*0310*/  FSETP.GT.AND P6, PT, R9, R18, PT ;  /* 0x000000120900720b */ /* 0x000fe40003fc4000 */
[----:B------:R-:W-:Y:S02]  /*0320*/  FSETP.NAN.AND P2, PT, R8, R8, PT ;  /* 0x000000080800720b */ /* 0x000fe40003f48000 */
[----:B----4-:R-:W-:Y:S02]  /*0330*/  SEL R6, R13, 0xff800000, P1 ;  /* 0xff8000000d067807 */ /* 0x010fe40000800000 */
[----:B------:R-:W-:Y:S02]  /*0340*/  SEL R7, R12, 0xff800000, P1 ;  /* 0xff8000000c077807 */ /* 0x000fe40000800000 */
[----:B------:R-:W-:Y:S02]  /*0350*/  @!P4 SEL R8, R8, R17, P2 ;  /* 0x000000110808c207 */ /* 0x000fe40001000000 */
[----:B------:R-:W-:-:S02]  /*0360*/  FSETP.NAN.AND P2, PT, R6, R6, PT ;  /* 0x000000060600720b */ /* 0x000fc40003f48000 */
[----:B------:R-:W-:Y:S02]  /*0370*/  FSETP.NAN.AND P1, PT, R9, R9, PT ;  /* 0x000000090900720b */ /* 0x000fe40003f28000 */
[----:B-----5:R-:W-:Y:S02]  /*0380*/  SEL R15, R15, 0xff800000, P0 ;  /* 0xff8000000f0f7807 */ /* 0x020fe40000000000 */
[----:B------:R-:W-:Y:S02]  /*0390*/  @!P6 SEL R9, R9, R18, P1 ;  /* 0x000000120909e207 */ /* 0x000fe40000800000 */
[----:B------:R-:W-:Y:S02]  /*03a0*/  P2R R16, PR, RZ, 0x10 ;  /* 0x00000010ff107803 */ /* 0x000fe40000000000 */
[----:B------:R-:W-:Y:S02]  /*03b0*/  FSETP.NAN.AND P1, PT, R15, R15, PT ;  /* 0x0000000f0f00720b */ /* 0x000fe40003f28000 */
[----:B------:R-:W-:-:S02]  /*03c0*/  FSETP.GEU.AND P4, PT, R9, R6, PT ;  /* 0x000000060900720b */ /* 0x000fc40003f8e000 */
[----:B------:R-:W-:Y:S02]  /*03d0*/  FSETP.NAN.AND P5, PT, R7, R7, PT ;  /* 0x000000070700720b */ /* 0x000fe40003fa8000 */
[----:B------:R-:W-:Y:S02]  /*03e0*/  @!P2 SEL R6, R6, R9, !P4 ;  /* 0x000000090606a207 */ /* 0x000fe40006000000 */
[----:B------:R-:W-:Y:S02]  /*03f0*/  P2R R12, PR, RZ, 0x10 ;  /* 0x00000010ff0c7803 */ /* 0x000fe40000000000 */
[----:B------:R-:W-:Y:S02]  /*0400*/  FSETP.GEU.AND P4, PT, R6, R15, PT ;  /* 0x0000000f0600720b */ /* 0x000fe40003f8e000 */
[----:B------:R-:W-:Y:S02]  /*0410*/  SEL R14, R14, 0xff800000, P0 ;  /* 0xff8000000e0e7807 */ /* 0x000fe40000000000 */
[----:B------:R-:W-:-:S02]  /*0420*/  @!P1 SEL R15, R15, R6, !P4 ;  /* 0x000000060f0f9207 */ /* 0x000fc40006000000 */
[----:B------:R-:W-:Y:S02]  /*0430*/  FSETP.NAN.AND P1, PT, R14, R14, PT ;  /* 0x0000000e0e00720b */ /* 0x000fe40003f28000 */
[----:B------:R-:W-:-:S04]  /*0440*/  FSETP.GEU.AND P3, PT, R8, R7, PT ;  /* 0x000000070800720b */ /* 0x000fc80003f6e000 */
[----:B------:R-:W-:-:S04]  /*0450*/  @!P5 SEL R7, R7, R8, !P3 ;  /* 0x000000080707d207 */ /* 0x000fc80005800000 */
[----:B------:R-:W-:-:S04]  /*0460*/  FSETP.GEU.AND P2, PT, R7, R14, PT ;  /* 0x0000000e0700720b */ /* 0x000fc80003f4e000 */
[----:B------:R-:W-:Y:S02]  /*0470*/  @!P1 SEL R14, R14, R7, !P2 ;  /* 0x000000070e0e9207 */ /* 0x000fe40005000000 */
[----:B------:R-:W-:Y:S02]  /*0480*/  ISETP.GT.AND P1, PT, R4, -0x1, PT ;  /* 0xffffffff0400780c */ /* 0x000fe40003f24270 */
[----:B------:R-:W-:Y:S01]  /*0490*/  CS2R R6, SRZ ;  /* 0x0000000000067805 */ /* 0x000fe2000001ff00 */
[----:B------:R-:W-:-:S10]  /*04a0*/  IMAD.WIDE R8, R5, 0x4, R2 ;  /* 0x0000000405087825 */ /* 0x000fd400078e0202 */
[----:B------:R1:W2:Y:S01]  /*04b0*/  @P1 LDG.E.64 R6, desc[UR4][R8.64] ;  /* 0x0000000408061981 */ /* 0x0002a2000c1e1b00 */
[----:B------:R-:W-:-:S04]  /*04c0*/  VIADD R13, R5, 0xc0 ;  /* 0x000000c0050d7836 */ /* 0x000fc80000000000 */
[----:B-1----:R-:W-:Y:S01]  /*04d0*/  IMAD.WIDE R8, R13, 0x4, R2 ;  /* 0x000000040d087825 */ /* 0x002fe200078e0202 */
[----:B------:R-:W-:Y:S02]  /*04e0*/  P2R R17, PR, RZ, 0x10 ;  /* 0x00000010ff117803 */ /* 0x000fe40000000000 */
[----:B--2---:R-:W-:Y:S02]  /*04f0*/  SEL R11, R6, 0xff800000, P1 ;  /* 0xff800000060b7807 */ /* 0x004fe40000800000 */
[----:B------:R-:W-:Y:S02]  /*0500*/  SEL R4, R7, 0xff800000, P1 ;  /* 0xff80000007047807 */ /* 0x000fe40000800000 */
[----:B------:R-:W-:-:S06]  /*0510*/  CS2R R6, SRZ ;  /* 0x0000000000067805 */ /* 0x000fcc000001ff00 */
[----:B------:R-:W2:Y:S01]  /*0520*/  @P1 LDG.E.64 R6, desc[UR4][R8.64] ;  /* 0x0000000408061981 */ /* 0x000ea2000c1e1b00 */
[-C--:B------:R-:W-:Y:S02]  /*0530*/  FSETP.NAN.AND P5, PT, R11, R11.reuse, PT ;  /* 0x0000000b0b00720b */ /* 0x080fe40003fa8000 */
[----:B------:R-:W-:-:S11]  /*0540*/  FSETP.GEU.AND P4, PT, R14, R11, PT ;  /* 0x0000000b0e00720b */ /* 0x000fd60003f8e000 */
[----:B------:R-:W-:Y:S02]  /*0550*/  @!P5 SEL R11, R11, R14, !P4 ;  /* 0x0000000e0b0bd207 */ /* 0x000fe40006000000 */
[-C--:B------:R-:W-:Y:S02]  /*0560*/  FSETP.NAN.AND P5, PT, R4, R4.reuse, PT ;  /* 0x000000040400720b */ /* 0x080fe40003fa8000 */
[----:B------:R-:W-:Y:S02]  /*0570*/  P2R R18, PR, RZ, 0x10 ;  /* 0x00000010ff127803 */ /* 0x000fe40000000000 */
[----:B------:R-:W-:Y:S02]  /*0580*/  FSETP.GEU.AND P4, PT, R15, R4, PT ;  /* 0x000000040f00720b */ /* 0x000fe40003f8e000 */
[----:B------:R-:W-:-:S07]  /*0590*/  P2R R10, PR, RZ, 0x40 ;  /* 0x00000040ff0a7803 */ /* 0x000fce0000000000 */
[----:B------:R-:W-:Y:S02]  /*05a0*/  @!P5 SEL R4, R4, R15, !P4 ;  /* 0x0000000f0404d207 */ /* 0x000fe40006000000 */
[----:B------:R-:W-:Y:S02]  /*05b0*/  P2R R14, PR, RZ, 0x10 ;  /* 0x00000010ff0e7803 */ /* 0x000fe40000000000 */
[----:B--2---:R-:W-:Y:S02]  /*05c0*/  SEL R15, R7, 0xff800000, P1 ;  /* 0xff800000070f7807 */ /* 0x004fe40000800000 */
[----:B------:R-:W-:Y:S02]  /*05d0*/  SEL R13, R6, 0xff800000, P1 ;  /* 0xff800000060d7807 */ /* 0x000fe40000800000 */
[----:B------:R-:W-:Y:S02]  /*05e0*/  FSETP.NAN.AND P6, PT, R15, R15, PT ;  /* 0x0000000f0f00720b */ /* 0x000fe40003fc8000 */
[----:B------:R-:W-:-:S02]  /*05f0*/  FSETP.NAN.AND P4, PT, R13, R13, PT ;  /* 0x0000000d0d00720b */ /* 0x000fc40003f88000 */
[----:B------:R-:W-:-:S04]  /*0600*/  FSETP.GEU.AND P5, PT, R4, R15, PT ;  /* 0x0000000f0400720b */ /* 0x000fc80003fae000 */
[----:B------:R-:W-:Y:S01]  /*0610*/  P2R R9, PR, RZ, 0x20 ;  /* 0x00000020ff097803 */ /* 0x000fe20000000000 */
[----:B------:R-:W-:-:S04]  /*0620*/  VIADD R7, R5, 0x2f40 ;  /* 0x00002f4005077836 */ /* 0x000fc80000000000 */
[----:B------:R-:W-:Y:S02]  /*0630*/  @!P6 SEL R15, R15, R4, !P5 ;  /* 0x000000040f0fe207 */ /* 0x000fe40006800000 */
[----:B------:R-:W-:Y:S02]  /*0640*/  ISETP.NE.AND P5, PT, R18, RZ, PT ;  /* 0x000000ff1200720c */ /* 0x000fe40003fa5270 */
[----:B------:R-:W-:Y:S02]  /*0650*/  FSETP.GEU.AND P6, PT, R11, R13, PT ;  /* 0x0000000d0b00720b */ /* 0x000fe40003fce000 */
[----:B------:R-:W-:Y:S02]  /*0660*/  P2R R18, PR, RZ, 0x20 ;  /* 0x00000020ff127803 */ /* 0x000fe40000000000 */
[----:B------:R-:W-:Y:S02]  /*0670*/  @!P4 SEL R13, R13, R11, !P6 ;  /* 0x0000000b0d0dc207 */ /* 0x000fe40007000000 */
[----:B------:R-:W-:-:S02]  /*0680*/  ISETP.NE.AND P5, PT, R17, RZ, PT ;  /* 0x000000ff1100720c */ /* 0x000fc40003fa5270 */
[----:B------:R-:W-:Y:S02]  /*0690*/  ISETP.NE.AND P4, PT, R16, RZ, PT ;  /* 0x000000ff1000720c */ /* 0x000fe40003f85270 */
[----:B------:R-:W-:Y:S01]  /*06a0*/  CS2R R16, SRZ ;  /* 0x0000000000107805 */ /* 0x000fe2000001ff00 */
[----:B------:R-:W-:-:S05]  /*06b0*/  IMAD.WIDE R6, R7, 0x4, R2 ;  /* 0x0000000407067825 */ /* 0x000fca00078e0202 */
[----:B------:R1:W2:Y:S01]  /*06c0*/  @P0 LDG.E.64 R16, desc[UR4][R6.64] ;  /* 0x0000000406100981 */ /* 0x0002a2000c1e1b00 */
[----:B------:R-:W-:-:S04]  /*06d0*/  SEL R11, RZ, 0x1, !P4 ;  /* 0x00000001ff0b7807 */ /* 0x000fc80006000000 */
[----:B------:R-:W-:Y:S02]  /*06e0*/  SEL R11, R11, 0x2, P3 ;  /* 0x000000020b0b7807 */ /* 0x000fe40001800000 */
[----:B-1----:R-:W-:Y:S02]  /*06f0*/  CS2R R6, SRZ ;  /* 0x0000000000067805 */ /* 0x002fe4000001ff00 */
[----:B--2---:R-:W-:Y:S02]  /*0700*/  SEL R4, R16, 0xff800000, P0 ;  /* 0xff80000010047807 */ /* 0x004fe40000000000 */
[----:B------:R-:W-:Y:S02]  /*0710*/  SEL R17, R17, 0xff800000, P0 ;  /* 0xff80000011117807 */ /* 0x000fe40000000000 */
[-C--:B------:R-:W-:Y:S02]  /*0720*/  FSETP.NAN.AND P0, PT, R4, R4.reuse, PT ;  /* 0x000000040400720b */ /* 0x080fe40003f08000 */
[----:B------:R-:W-:-:S11]  /*0730*/  FSETP.GEU.AND P4, PT, R13, R4, PT ;  /* 0x000000040d00720b */ /* 0x000fd60003f8e000 */
[----:B------:R-:W-:Y:S02]  /*0740*/  @!P0 SEL R4, R4, R13, !P4 ;  /* 0x0000000d04048207 */ /* 0x000fe40006000000 */
[----:B------:R-:W-:Y:S01]  /*0750*/  SEL R13, R11, 0x3, P2 ;  /* 0x000000030b0d7807 */ /* 0x000fe20001000000 */
[----:B------:R-:W-:Y:S01]  /*0760*/  VIADD R11, R5, 0x3000 ;  /* 0x00003000050b7836 */ /* 0x000fe20000000000 */
[----:B------:R-:W-:-:S03]  /*0770*/  ISETP.NE.AND P0, PT, R10, RZ, PT ;  /* 0x000000ff0a00720c */ /* 0x000fc60003f05270 */
[----:B------:R-:W-:-:S05]  /*0780*/  IMAD.WIDE R10, R11, 0x4, R2 ;  /* 0x000000040b0a7825 */ /* 0x000fca00078e0202 */
[----:B------:R-:W2:Y:S01]  /*0790*/  @P1 LDG.E.64 R6, desc[UR4][R10.64] ;  /* 0x000000040a061981 */ /* 0x000ea2000c1e1b00 */
[----:B------:R-:W-:Y:S02]  /*07a0*/  SEL R8, RZ, 0x1, !P0 ;  /* 0x00000001ff087807 */ /* 0x000fe40004000000 */
[-C--:B------:R-:W-:Y:S02]  /*07b0*/  FSETP.NAN.AND P0, PT, R17, R17.reuse, PT ;  /* 0x000000111100720b */ /* 0x080fe40003f08000 */
[----:B------:R-:W-:-:S11]  /*07c0*/  FSETP.GEU.AND P3, PT, R15, R17, PT ;  /* 0x000000110f00720b */ /* 0x000fd60003f6e000 */
[----:B------:R-:W-:Y:S02]  /*07d0*/  @!P0 SEL R17, R17, R15, !P3 ;  /* 0x0000000f11118207 */ /* 0x000fe40005800000 */
[----:B------:R-:W-:-:S04]  /*07e0*/  ISETP.NE.AND P0, PT, R12, RZ, PT ;  /* 0x000000ff0c00720c */ /* 0x000fc80003f05270 */
[----:B------:R-:W-:Y:S02]  /*07f0*/  SEL R12, R8, 0x2, P0 ;  /* 0x00000002080c7807 */ /* 0x000fe40000000000 */
[----:B--2---:R-:W-:-:S04]  /*0800*/  SEL R8, R7, 0xff800000, P1 ;  /* 0xff80000007087807 */ /* 0x004fc80000800000 */
[-C--:B------:R-:W-:Y:S02]  /*0810*/  FSETP.NAN.AND P0, PT, R8, R8.reuse, PT ;  /* 0x000000080800720b */ /* 0x080fe40003f08000 */
[----:B------:R-:W-:Y:S02]  /*0820*/  SEL R7, R12, 0x3, P5 ;  /* 0x000000030c077807 */ /* 0x000fe40002800000 */
[----:B------:R-:W-:Y:S02]  /*0830*/  ISETP.NE.AND P5, PT, R18, RZ, PT ;  /* 0x000000ff1200720c */ /* 0x000fe40003fa5270 */
[----:B------:R-:W-:Y:S02]  /*0840*/  FSETP.GEU.AND P2, PT, R17, R8, PT ;  /* 0x000000081100720b */ /* 0x000fe40003f4e000 */
[----:B------:R-:W-:Y:S01]  /*0850*/  SEL R16, R13, 0x4, P5 ;  /* 0x000000040d107807 */ /* 0x000fe20002800000 */
[----:B------:R-:W-:-:S04]  /*0860*/  VIADD R13, R5, 0x30c0 ;  /* 0x000030c0050d7836 */ /* 0x000fc80000000000 */
[----:B------:R-:W-:Y:S02]  /*0870*/  @!P0 SEL R8, R8, R17, !P2 ;  /* 0x0000001108088207 */ /* 0x000fe40005000000 */
[----:B------:R-:W-:Y:S02]  /*0880*/  ISETP.NE.AND P0, PT, R14, RZ, PT ;  /* 0x000000ff0e00720c */ /* 0x000fe40003f05270 */
[----:B------:R-:W-:Y:S01]  /*0890*/  CS2R R14, SRZ ;  /* 0x00000000000e7805 */ /* 0x000fe2000001ff00 */
[----:B------:R-:W-:Y:S01]  /*08a0*/  IMAD.WIDE R12, R13, 0x4, R2 ;  /* 0x000000040d0c7825 */ /* 0x000fe200078e0202 */
[----:B------:R-:W-:Y:S01]  /*08b0*/  ISETP.NE.AND P5, PT, R9, RZ, PT ;  /* 0x000000ff0900720c */ /* 0x000fe20003fa5270 */
[----:B------:R-:W1:Y:S03]  /*08c0*/  LDC.64 R2, c[0x0][0x218] ;  /* 0x00008600ff027b82 */ /* 0x000e660000000a00 */
[----:B------:R-:W2:Y:S01]  /*08d0*/  @P1 LDG.E.64 R14, desc[UR4][R12.64] ;  /* 0x000000040c0e1981 */ /* 0x000ea2000c1e1b00 */
[----:B------:R-:W-:-:S02]  /*08e0*/  SEL R9, R6, 0xff800000, P1 ;  /* 0xff80000006097807 */ /* 0x000fc40000800000 */
[----:B------:R-:W-:Y:S02]  /*08f0*/  SEL R7, R7, 0x4, P0 ;  /* 0x0000000407077807 */ /* 0x000fe40000000000 */
[-C--:B------:R-:W-:Y:S02]  /*0900*/  FSETP.NAN.AND P0, PT, R9, R9.reuse, PT ;  /* 0x000000090900720b */ /* 0x080fe40003f08000 */
[----:B------:R-:W-:Y:S02]  /*0910*/  SEL R16, R16, 0x5, P6 ;  /* 0x0000000510107807 */ /* 0x000fe40003000000 */
[----:B------:R-:W-:Y:S02]  /*0920*/  FSETP.GEU.AND P6, PT, R4, R9, PT ;  /* 0x000000090400720b */ /* 0x000fe40003fce000 */
[----:B------:R-:W-:Y:S02]  /*0930*/  SEL R7, R7, 0x5, P5 ;  /* 0x0000000507077807 */ /* 0x000fe40002800000 */
[----:B------:R-:W-:-:S05]  /*0940*/  SEL R16, R16, 0x6, P4 ;  /* 0x0000000610107807 */ /* 0x000fca0002000000 */
[----:B------:R-:W-:Y:S02]  /*0950*/  @!P0 SEL R9, R9, R4, !P6 ;  /* 0x0000000409098207 */ /* 0x000fe40007000000 */
[----:B------:R-:W-:Y:S02]  /*0960*/  SEL R7, R7, 0x6, P3 ;  /* 0x0000000607077807 */ /* 0x000fe40001800000 */
[----:B------:R-:W-:Y:S02]  /*0970*/  SEL R16, R16, 0x7, P6 ;  /* 0x0000000710107807 */ /* 0x000fe40003000000 */
[----:B------:R-:W-:Y:S02]  /*0980*/  SEL R7, R7, 0x7, P2 ;  /* 0x0000000707077807 */ /* 0x000fe40001000000 */
[----:B------:R-:W-:Y:S01]  /*0990*/  IADD3 R6, P4, R0, UR6, RZ ;  /* 0x0000000600067c10 */ /* 0x000fe2000ff9e0ff */
[----:B-1----:R-:W-:Y:S01]  /*09a0*/  IMAD.WIDE R2, R0, 0x4, R2 ;  /* 0x0000000400027825 */ /* 0x002fe200078e0202 */
[----:B--2---:R-:W-:-:S02]  /*09b0*/  SEL R5, R15, 0xff800000, P1 ;  /* 0xff8000000f057807 */ /* 0x004fc40000800000 */
[----:B------:R-:W-:Y:S02]  /*09c0*/  SEL R4, R14, 0xff800000, P1 ;  /* 0xff8000000e047807 */ /* 0x000fe40000800000 */
[-C--:B------:R-:W-:Y:S02]  /*09d0*/  FSETP.NAN.AND P1, PT, R5, R5.reuse, PT ;  /* 0x000000050500720b */ /* 0x080fe40003f28000 */
[-C--:B------:R-:W-:Y:S02]  /*09e0*/  FSETP.NAN.AND P0, PT, R4, R4.reuse, PT ;  /* 0x000000040400720b */ /* 0x080fe40003f08000 */
[----:B------:R-:W-:Y:S02]  /*09f0*/  FSETP.GEU.AND P3, PT, R9, R4, PT ;  /* 0x000000040900720b */ /* 0x000fe40003f6e000 */
[----:B------:R-:W-:Y:S02]  /*0a00*/  FSETP.GEU.AND P2, PT, R8, R5, PT ;  /* 0x000000050800720b */ /* 0x000fe40003f4e000 */
[----:B------:R-:W-:-:S02]  /*0a10*/  SEL R16, R16, 0x8, P3 ;  /* 0x0000000810107807 */ /* 0x000fc40001800000 */
[----:B------:R-:W-:Y:S02]  /*0a20*/  SEL R10, R7, 0x8, P2 ;  /* 0x00000008070a7807 */ /* 0x000fe40001000000 */
[----:B------:R-:W-:Y:S02]  /*0a30*/  LOP3.LUT R11, R16, 0xff, RZ, 0xc0, !PT ;  /* 0x000000ff100b7812 */ /* 0x000fe400078ec0ff */
[----:B------:R-:W-:Y:S02]  /*0a40*/  @!P1 SEL R5, R5, R8, !P2 ;  /* 0x0000000805059207 */ /* 0x000fe40005000000 */
[----:B------:R-:W-:Y:S01]  /*0a50*/  @!P0 SEL R4, R4, R9, !P3 ;  /* 0x0000000904048207 */ /* 0x000fe20005800000 */
[----:B------:R-:W-:Y:S01]  /*0a60*/  IMAD R11, R10, 0x100, R11 ;  /* 0x000001000a0b7824 */ /* 0x000fe200078e020b */
[----:B------:R-:W-:-:S03]  /*0a70*/  LEA.HI.X.SX32 R7, R0, UR7, 0x1, P4 ;  /* 0x0000000700077c11 */ /* 0x000fc6000a0f0eff */
[----:B------:R-:W-:Y:S04]  /*0a80*/  STG.E.64 desc[UR4][R2.64], R4 ;  /* 0x0000000402007986 */ /* 0x000fe8000c101b04 */
[----:B------:R-:W-:Y:S01]  /*0a90*/  STG.E.U16 desc[UR4][R6.64], R11 ;  /* 0x0000000b06007986 */ /* 0x000fe2000c101504 */
[----:B------:R-:W-:Y:S05]  /*0aa0*/  EXIT ;  /* 0x000000000000794d */ /* 0x000fea0003800000 */
.L_x_0:
[----:B------:R-:W-:-:S00]  /*0ab0*/  BRA `(.L_x_0) ;  /* 0xfffffffc00fc7947 */ /* 0x000fc0000383ffff */
[----:B------:R-:W-:-:S00]  /*0ac0*/  NOP ;  /* 0x0000000000007918 */ /* 0x000fc00000000000 */
        /* <DEDUP_REMOVED lines=11> */
.L_x_1:


//--------------------- .nv.constant0.triton_poi_fused_max_pool2d_with_indices_26 --------------------------
	.section	.nv.constant0.triton_poi_fused_max_pool2d_with_indices_26,"a",@progbits
	.sectionflags	@""
	.align	4
.nv.constant0.triton_poi_fused_max_pool2d_with_indices_26:
	.zero		556
